	.headerflags	@"EF_CUDA_TEXMODE_UNIFIED EF_CUDA_64BIT_ADDRESS EF_CUDA_ACCELERATORS EF_CUDA_SM90 EF_CUDA_VIRTUAL_SM(EF_CUDA_SM90)"
	.elftype	@"ET_EXEC"


//--------------------- .nv.info                  --------------------------
	.section	.nv.info,"",@"SHT_CUDA_INFO"
	.align	4


	//----- nvinfo : EIATTR_REGCOUNT
	.align		4
        /*0000*/ 	.byte	0x04, 0x2f
        /*0002*/ 	.short	(.L_3 - .L_2)
	.align		4
.L_2:
        /*0004*/ 	.word	index@(triton_poi_fused__native_batch_norm_legit_no_training_convolution_relu_110)
        /*0008*/ 	.word	0x0000001a


	//----- nvinfo : EIATTR_MIN_STACK_SIZE
	.align		4
.L_3:
        /*000c*/ 	.byte	0x04, 0x12
        /*000e*/ 	.short	(.L_5 - .L_4)
	.align		4
.L_4:
        /*0010*/ 	.word	index@(triton_poi_fused__native_batch_norm_legit_no_training_convolution_relu_110)
        /*0014*/ 	.word	0x00000000


	//----- nvinfo : EIATTR_FRAME_SIZE
	.align		4
.L_5:
        /*0018*/ 	.byte	0x04, 0x11
        /*001a*/ 	.short	(.L_7 - .L_6)
	.align		4
.L_6:
        /*001c*/ 	.word	index@(triton_poi_fused__native_batch_norm_legit_no_training_convolution_relu_110)
        /*0020*/ 	.word	0x00000000


	//----- nvinfo : EIATTR_MIN_STACK_SIZE
	.align		4
.L_7:
        /*0024*/ 	.byte	0x04, 0x12
        /*0026*/ 	.short	(.L_9 - .L_8)
	.align		4
.L_8:
        /*0028*/ 	.word	index@(triton_poi_fused__native_batch_norm_legit_no_training_convolution_relu_110)
        /*002c*/ 	.word	0x00000000
.L_9:


//--------------------- .nv.info.triton_poi_fused__native_batch_norm_legit_no_training_convolution_relu_110 --------------------------
	.section	.nv.info.triton_poi_fused__native_batch_norm_legit_no_training_convolution_relu_110,"",@"SHT_CUDA_INFO"
	.sectionflags	@""
	.align	4


	//----- nvinfo : EIATTR_CUDA_API_VERSION
	.align		4
        /*0000*/ 	.byte	0x04, 0x37
        /*0002*/ 	.short	(.L_11 - .L_10)
.L_10:
        /*0004*/ 	.word	0x0000007c


	//----- nvinfo : EIATTR_KPARAM_INFO
	.align		4
.L_11:
        /*0008*/ 	.byte	0x04, 0x17
        /*000a*/ 	.short	(.L_13 - .L_12)
.L_12:
        /*000c*/ 	.word	0x00000000
        /*0010*/ 	.short	0x0007
        /*0012*/ 	.short	0x0038
        /*0014*/ 	.byte	0x00, 0xf0, 0x11, 0x00


	//----- nvinfo : EIATTR_KPARAM_INFO
	.align		4
.L_13:
        /*0018*/ 	.byte	0x04, 0x17
        /*001a*/ 	.short	(.L_15 - .L_14)
.L_14:
        /*001c*/ 	.word	0x00000000
        /*0020*/ 	.short	0x0006
        /*0022*/ 	.short	0x0030
        /*0024*/ 	.byte	0x00, 0xf4, 0x21, 0x00


	//----- nvinfo : EIATTR_KPARAM_INFO
	.align		4
.L_15:
        /*0028*/ 	.byte	0x04, 0x17
        /*002a*/ 	.short	(.L_17 - .L_16)
.L_16:
        /*002c*/ 	.word	0x00000000
        /*0030*/ 	.short	0x0005
        /*0032*/ 	.short	0x0028
        /*0034*/ 	.byte	0x00, 0xf4, 0x21, 0x00


	//----- nvinfo : EIATTR_KPARAM_INFO
	.align		4
.L_17:
        /*0038*/ 	.byte	0x04, 0x17
        /*003a*/ 	.short	(.L_19 - .L_18)
.L_18:
        /*003c*/ 	.word	0x00000000
        /*0040*/ 	.short	0x0004
        /*0042*/ 	.short	0x0020
        /*0044*/ 	.byte	0x00, 0xf4, 0x21, 0x00


	//----- nvinfo : EIATTR_KPARAM_INFO
	.align		4
.L_19:
        /*0048*/ 	.byte	0x04, 0x17
        /*004a*/ 	.short	(.L_21 - .L_20)
.L_20:
        /*004c*/ 	.word	0x00000000
        /*0050*/ 	.short	0x0003
        /*0052*/ 	.short	0x0018
        /*0054*/ 	.byte	0x00, 0xf4, 0x21, 0x00


	//----- nvinfo : EIATTR_KPARAM_INFO
	.align		4
.L_21:
        /*0058*/ 	.byte	0x04, 0x17
        /*005a*/ 	.short	(.L_23 - .L_22)
.L_22:
        /*005c*/ 	.word	0x00000000
        /*0060*/ 	.short	0x0002
        /*0062*/ 	.short	0x0010
        /*0064*/ 	.byte	0x00, 0xf4, 0x21, 0x00


	//----- nvinfo : EIATTR_KPARAM_INFO
	.align		4
.L_23:
        /*0068*/ 	.byte	0x04, 0x17
        /*006a*/ 	.short	(.L_25 - .L_24)
.L_24:
        /*006c*/ 	.word	0x00000000
        /*0070*/ 	.short	0x0001
        /*0072*/ 	.short	0x0008
        /*0074*/ 	.byte	0x00, 0xf4, 0x21, 0x00


	//----- nvinfo : EIATTR_KPARAM_INFO
	.align		4
.L_25:
        /*0078*/ 	.byte	0x04, 0x17
        /*007a*/ 	.short	(.L_27 - .L_26)
.L_26:
        /*007c*/ 	.word	0x00000000
        /*0080*/ 	.short	0x0000
        /*0082*/ 	.short	0x0000
        /*0084*/ 	.byte	0x00, 0xf4, 0x21, 0x00


	//----- nvinfo : EIATTR_SPARSE_MMA_MASK
	.align		4
.L_27:
        /*0088*/ 	.byte	0x03, 0x50
        /*008a*/ 	.short	0x0000


	//----- nvinfo : EIATTR_MAXREG_COUNT
	.align		4
        /*008c*/ 	.byte	0x03, 0x1b
        /*008e*/ 	.short	0x00ff


	//----- nvinfo : EIATTR_EXIT_INSTR_OFFSETS
	.align		4
        /*0090*/ 	.byte	0x04, 0x1c
        /*0092*/ 	.short	(.L_29 - .L_28)


	//   ....[0]....
.L_28:
        /*0094*/ 	.word	0x00000500


	//   ....[1]....
        /*0098*/ 	.word	0x00000520


	//----- nvinfo : EIATTR_REQNTID
	.align		4
.L_29:
        /*009c*/ 	.byte	0x04, 0x10
        /*009e*/ 	.short	(.L_31 - .L_30)
.L_30:
        /*00a0*/ 	.word	0x00000080
        /*00a4*/ 	.word	0x00000001
        /*00a8*/ 	.word	0x00000001


	//----- nvinfo : EIATTR_CBANK_PARAM_SIZE
	.align		4
.L_31:
        /*00ac*/ 	.byte	0x03, 0x19
        /*00ae*/ 	.short	0x003c


	//----- nvinfo : EIATTR_PARAM_CBANK
	.align		4
        /*00b0*/ 	.byte	0x04, 0x0a
        /*00b2*/ 	.short	(.L_33 - .L_32)
	.align		4
.L_32:
        /*00b4*/ 	.word	index@(.nv.constant0.triton_poi_fused__native_batch_norm_legit_no_training_convolution_relu_110)
        /*00b8*/ 	.short	0x0210
        /*00ba*/ 	.short	0x003c


	//----- nvinfo : EIATTR_SW_WAR
	.align		4
.L_33:
        /*00bc*/ 	.byte	0x04, 0x36
        /*00be*/ 	.short	(.L_35 - .L_34)
.L_34:
        /*00c0*/ 	.word	0x00000008
.L_35:


//--------------------- .nv.callgraph             --------------------------
	.section	.nv.callgraph,"",@"SHT_CUDA_CALLGRAPH"
	.align	4
	.sectionentsize	8
	.align		4
        /*0000*/ 	.word	0x00000000
	.align		4
        /*0004*/ 	.word	0xffffffff
	.align		4
        /*0008*/ 	.word	0x00000000
	.align		4
        /*000c*/ 	.word	0xfffffffe
	.align		4
        /*0010*/ 	.word	0x00000000
	.align		4
        /*0014*/ 	.word	0xfffffffd
	.align		4
        /*0018*/ 	.word	0x00000000
	.align		4
        /*001c*/ 	.word	0xfffffffc


//--------------------- .nv.constant4             --------------------------
	.section	.nv.constant4,"a",@progbits
	.align	8
	.align		8
.nv.constant4:
        /*0000*/ 	.dword	_$_str
	.align		8
        /*0008*/ 	.dword	_$_str_$_2


//--------------------- .text.triton_poi_fused__native_batch_norm_legit_no_training_convolution_relu_110 --------------------------
	.section	.text.triton_poi_fused__native_batch_norm_legit_no_training_convolution_relu_110,"ax",@progbits
	.align	128
        .global         triton_poi_fused__native_batch_norm_legit_no_training_convolution_relu_110
        .type           triton_poi_fused__native_batch_norm_legit_no_training_convolution_relu_110,@function
        .size           triton_poi_fused__native_batch_norm_legit_no_training_convolution_relu_110,(.L_x_1 - triton_poi_fused__native_batch_norm_legit_no_training_convolution_relu_110)
        .other          triton_poi_fused__native_batch_norm_legit_no_training_convolution_relu_110,@"STO_CUDA_ENTRY STV_DEFAULT"
triton_poi_fused__native_batch_norm_legit_no_training_convolution_relu_110:
.text.triton_poi_fused__native_batch_norm_legit_no_training_convolution_relu_110:
[----:B------:R-:W0:Y:S01]  /*0000*/  LDC R1, c[0x0][0x28] ;  /* 0x00000a00ff017b82 */ /* 0x000e220000000800 */
[----:B------:R-:W1:Y:S01]  /*0010*/  S2R R0, SR_TID.X ;  /* 0x0000000000007919 */ /* 0x000e620000002100 */
[----:B------:R-:W-:Y:S01]  /*0020*/  CS2R R16, SRZ ;  /* 0x0000000000107805 */ /* 0x000fe2000001ff00 */
[----:B------:R-:W-:-:S05]  /*0030*/  ULDC.64 UR4, c[0x0][0x208] ;  /* 0x0000820000047ab9 */ /* 0x000fca0000000a00 */
[----:B------:R-:W2:Y:S01]  /*0040*/  LDC.64 R14, c[0x0][0x218] ;  /* 0x00008600ff0e7b82 */ /* 0x000ea20000000a00 */
[----:B------:R-:W3:Y:S07]  /*0050*/  S2R R5, SR_CTAID.X ;  /* 0x0000000000057919 */ /* 0x000eee0000002500 */
[----:B------:R-:W4:Y:S08]  /*0060*/  LDC.64 R22, c[0x0][0x210] ;  /* 0x00008400ff167b82 */ /* 0x000f300000000a00 */
[----:B------:R-:W5:Y:S08]  /*0070*/  LDC.64 R20, c[0x0][0x220] ;  /* 0x00008800ff147b82 */ /* 0x000f700000000a00 */
[----:B------:R-:W2:Y:S01]  /*0080*/  LDC.64 R8, c[0x0][0x230] ;  /* 0x00008c00ff087b82 */ /* 0x000ea20000000a00 */
[----:B-1----:R-:W-:-:S07]  /*0090*/  SHF.L.U32 R0, R0, 0x1, RZ ;  /* 0x0000000100007819 */ /* 0x002fce00000006ff */
[----:B------:R-:W1:Y:S01]  /*00a0*/  LDC.64 R6, c[0x0][0x238] ;  /* 0x00008e00ff067b82 */ /* 0x000e620000000a00 */
[----:B---3--:R-:W-:Y:S02]  /*00b0*/  SHF.R.S32.HI R3, RZ, 0x17, R5 ;  /* 0x00000017ff037819 */ /* 0x008fe40000011405 */
[----:B------:R-:W-:Y:S02]  /*00c0*/  LOP3.LUT R0, R0, 0xfe, RZ, 0xc0, !PT ;  /* 0x000000fe00007812 */ /* 0x000fe400078ec0ff */
[----:B------:R-:W-:Y:S02]  /*00d0*/  SGXT R3, R3, 0x1 ;  /* 0x000000010303781a */ /* 0x000fe40000000200 */
[----:B------:R-:W-:Y:S02]  /*00e0*/  LEA R0, R5, R0, 0x8 ;  /* 0x0000000005007211 */ /* 0x000fe400078e40ff */
[----:B------:R-:W3:Y:S02]  /*00f0*/  LDC.64 R4, c[0x0][0x228] ;  /* 0x00008a00ff047b82 */ /* 0x000ee40000000a00 */
[----:B------:R-:W-:-:S02]  /*0100*/  LEA.HI R3, R3, R0, RZ, 0x4 ;  /* 0x0000000003037211 */ /* 0x000fc400078f20ff */
[----:B------:R-:W-:Y:S02]  /*0110*/  ISETP.GE.AND P0, PT, R0, 0x400, PT ;  /* 0x000004000000780c */ /* 0x000fe40003f06270 */
[----:B------:R-:W-:-:S04]  /*0120*/  SHF.R.S32.HI R3, RZ, 0x4, R3 ;  /* 0x00000004ff037819 */ /* 0x000fc80000011403 */
[----:B------:R-:W-:-:S04]  /*0130*/  LEA.HI R2, R3, R3, RZ, 0x4 ;  /* 0x0000000303027211 */ /* 0x000fc800078f20ff */
[----:B------:R-:W-:-:S04]  /*0140*/  LOP3.LUT R2, R2, 0xfffffff0, RZ, 0xc0, !PT ;  /* 0xfffffff002027812 */ /* 0x000fc800078ec0ff */
[----:B------:R-:W-:-:S05]  /*0150*/  IADD3 R19, R3, -R2, RZ ;  /* 0x8000000203137210 */ /* 0x000fca0007ffe0ff */
[----:B---3--:R-:W-:-:S05]  /*0160*/  IMAD.WIDE R4, R19, 0x4, R4 ;  /* 0x0000000413047825 */ /* 0x008fca00078e0204 */
[----:B------:R-:W3:Y:S04]  /*0170*/  @!P0 LDG.E.EL R16, desc[UR4][R4.64] ;  /* 0x0000000404108981 */ /* 0x000ee8000c2e1900 */
[----:B------:R4:W3:Y:S01]  /*0180*/  @!P0 LDG.E.EL R17, desc[UR4][R4.64] ;  /* 0x0000000404118981 */ /* 0x0008e2000c2e1900 */
[----:B------:R-:W-:Y:S02]  /*0190*/  CS2R R12, SRZ ;  /* 0x00000000000c7805 */ /* 0x000fe4000001ff00 */
[----:B------:R-:W-:Y:S02]  /*01a0*/  CS2R R10, SRZ ;  /* 0x00000000000a7805 */ /* 0x000fe4000001ff00 */
[----:B------:R-:W-:Y:S01]  /*01b0*/  CS2R R2, SRZ ;  /* 0x0000000000027805 */ /* 0x000fe2000001ff00 */
[----:B--2---:R-:W-:-:S05]  /*01c0*/  IMAD.WIDE R14, R19, 0x4, R14 ;  /* 0x00000004130e7825 */ /* 0x004fca00078e020e */
[----:B------:R-:W2:Y:S01]  /*01d0*/  @!P0 LDG.E.EL R13, desc[UR4][R14.64] ;  /* 0x000000040e0d8981 */ /* 0x000ea2000c2e1900 */
[----:B----4-:R-:W-:-:S03]  /*01e0*/  IMAD.WIDE R4, R0, 0x4, R22 ;  /* 0x0000000400047825 */ /* 0x010fc600078e0216 */
[----:B------:R-:W4:Y:S01]  /*01f0*/  @!P0 LDG.E.EL R10, desc[UR4][R14.64] ;  /* 0x000000040e0a8981 */ /* 0x000f22000c2e1900 */
[----:B-----5:R-:W-:-:S03]  /*0200*/  IMAD.WIDE R22, R19, 0x4, R20 ;  /* 0x0000000413167825 */ /* 0x020fc600078e0214 */
[----:B------:R-:W2:Y:S01]  /*0210*/  @!P0 LDG.E.64 R2, desc[UR4][R4.64] ;  /* 0x0000000404028981 */ /* 0x000ea2000c1e1b00 */
[C---:B0-----:R-:W-:Y:S01]  /*0220*/  IMAD.WIDE R8, R19.reuse, 0x4, R8 ;  /* 0x0000000413087825 */ /* 0x041fe200078e0208 */
[----:B------:R-:W-:Y:S02]  /*0230*/  CS2R R20, SRZ ;  /* 0x0000000000147805 */ /* 0x000fe4000001ff00 */
[----:B------:R-:W5:Y:S01]  /*0240*/  @!P0 LDG.E.EL R11, desc[UR4][R22.64] ;  /* 0x00000004160b8981 */ /* 0x000f62000c2e1900 */
[----:B-1----:R-:W-:Y:S01]  /*0250*/  IMAD.WIDE R6, R19, 0x4, R6 ;  /* 0x0000000413067825 */ /* 0x002fe200078e0206 */
[----:B------:R-:W-:Y:S02]  /*0260*/  CS2R R18, SRZ ;  /* 0x0000000000127805 */ /* 0x000fe4000001ff00 */
[----:B------:R-:W2:Y:S04]  /*0270*/  @!P0 LDG.E.EL R12, desc[UR4][R22.64] ;  /* 0x00000004160c8981 */ /* 0x000ea8000c2e1900 */
[----:B------:R-:W2:Y:S04]  /*0280*/  @!P0 LDG.E.EL R20, desc[UR4][R8.64] ;  /* 0x0000000408148981 */ /* 0x000ea8000c2e1900 */
[----:B------:R0:W2:Y:S04]  /*0290*/  @!P0 LDG.E.EL R21, desc[UR4][R8.64] ;  /* 0x0000000408158981 */ /* 0x0000a8000c2e1900 */
[----:B------:R-:W2:Y:S04]  /*02a0*/  @!P0 LDG.E.EL R19, desc[UR4][R6.64] ;  /* 0x0000000406138981 */ /* 0x000ea8000c2e1900 */
[----:B------:R1:W2:Y:S01]  /*02b0*/  @!P0 LDG.E.EL R18, desc[UR4][R6.64] ;  /* 0x0000000406128981 */ /* 0x0002a2000c2e1900 */
[----:B0-----:R-:W-:Y:S01]  /*02c0*/  HFMA2.MMA R8, -RZ, RZ, 1.625, 0 ;  /* 0x3e800000ff087435 */ /* 0x001fe200000001ff */
[----:B-1----:R-:W0:Y:S02]  /*02d0*/  LDC.64 R6, c[0x0][0x240] ;  /* 0x00009000ff067b82 */ /* 0x002e240000000a00 */
[----:B0-----:R-:W-:-:S04]  /*02e0*/  IMAD.WIDE R6, R0, 0x4, R6 ;  /* 0x0000000400067825 */ /* 0x001fc800078e0206 */
[----:B---3--:R-:W-:Y:S01]  /*02f0*/  FADD R16, R16, 9.9999997473787516356e-06 ;  /* 0x3727c5ac10107421 */ /* 0x008fe20000000000 */
[----:B------:R-:W-:-:S03]  /*0300*/  FADD R17, R17, 9.9999997473787516356e-06 ;  /* 0x3727c5ac11117421 */ /* 0x000fc60000000000 */
[----:B------:R-:W0:Y:S08]  /*0310*/  MUFU.SQRT R14, R16 ;  /* 0x00000010000e7308 */ /* 0x000e300000002000 */
[----:B------:R-:W1:Y:S01]  /*0320*/  MUFU.SQRT R15, R17 ;  /* 0x00000011000f7308 */ /* 0x000e620000002000 */
[C---:B0-----:R-:W-:Y:S02]  /*0330*/  FSETP.GT.AND P1, PT, R14.reuse, 8.50705917302346158658e+37, PT ;  /* 0x7e8000000e00780b */ /* 0x041fe40003f24000 */
[----:B------:R-:W-:-:S02]  /*0340*/  FSETP.GEU.AND P3, PT, R14, 1.175494350822287508e-38, PT ;  /* 0x008000000e00780b */ /* 0x000fc40003f6e000 */
[C---:B-1----:R-:W-:Y:S02]  /*0350*/  FSETP.GT.AND P2, PT, R15.reuse, 8.50705917302346158658e+37, PT ;  /* 0x7e8000000f00780b */ /* 0x042fe40003f44000 */
[----:B------:R-:W-:-:S07]  /*0360*/  FSETP.GEU.AND P4, PT, R15, 1.175494350822287508e-38, PT ;  /* 0x008000000f00780b */ /* 0x000fce0003f8e000 */
[----:B------:R-:W-:-:S04]  /*0370*/  @P1 FMUL R14, R14, 0.25 ;  /* 0x3e8000000e0e1820 */ /* 0x000fc80000400000 */
[----:B------:R-:W-:Y:S01]  /*0380*/  @!P3 FMUL R14, R14, 16777216 ;  /* 0x4b8000000e0eb820 */ /* 0x000fe20000400000 */
[----:B------:R-:W-:-:S04]  /*0390*/  @P2 FMUL R15, R15, 0.25 ;  /* 0x3e8000000f0f2820 */ /* 0x000fc80000400000 */
[----:B------:R-:W-:Y:S01]  /*03a0*/  @!P4 FMUL R15, R15, 16777216 ;  /* 0x4b8000000f0fc820 */ /* 0x000fe20000400000 */
[----:B------:R-:W0:Y:S01]  /*03b0*/  MUFU.RCP R14, R14 ;  /* 0x0000000e000e7308 */ /* 0x000e220000001000 */
[----:B------:R-:W-:-:S07]  /*03c0*/  FSEL R9, R8, 1, P1 ;  /* 0x3f80000008097808 */ /* 0x000fce0000800000 */
[----:B------:R-:W1:Y:S01]  /*03d0*/  MUFU.RCP R15, R15 ;  /* 0x0000000f000f7308 */ /* 0x000e620000001000 */
[----:B------:R-:W-:Y:S01]  /*03e0*/  FSEL R8, R8, 1, P2 ;  /* 0x3f80000008087808 */ /* 0x000fe20001000000 */
[----:B------:R-:W-:Y:S01]  /*03f0*/  @!P3 FMUL R9, R9, 16777216 ;  /* 0x4b8000000909b820 */ /* 0x000fe20000400000 */
[----:B--2---:R-:W-:Y:S01]  /*0400*/  FADD R2, R13, R2 ;  /* 0x000000020d027221 */ /* 0x004fe20000000000 */
[----:B----4-:R-:W-:Y:S02]  /*0410*/  FADD R3, R10, R3 ;  /* 0x000000030a037221 */ /* 0x010fe40000000000 */
[----:B------:R-:W-:Y:S01]  /*0420*/  @!P4 FMUL R8, R8, 16777216 ;  /* 0x4b8000000808c820 */ /* 0x000fe20000400000 */
[----:B0-----:R-:W-:Y:S01]  /*0430*/  FMUL R14, R14, R9 ;  /* 0x000000090e0e7220 */ /* 0x001fe20000400000 */
[----:B-----5:R-:W-:Y:S01]  /*0440*/  FADD R11, R2, -R11 ;  /* 0x8000000b020b7221 */ /* 0x020fe20000000000 */
[----:B------:R-:W-:Y:S01]  /*0450*/  FADD R12, R3, -R12 ;  /* 0x8000000c030c7221 */ /* 0x000fe20000000000 */
[----:B-1----:R-:W-:-:S02]  /*0460*/  FMUL R9, R15, R8 ;  /* 0x000000080f097220 */ /* 0x002fc40000400000 */
[----:B------:R-:W-:Y:S02]  /*0470*/  FMUL R14, R11, R14 ;  /* 0x0000000e0b0e7220 */ /* 0x000fe40000400000 */
[----:B------:R-:W-:Y:S02]  /*0480*/  FMUL R9, R12, R9 ;  /* 0x000000090c097220 */ /* 0x000fe40000400000 */
[----:B------:R-:W-:Y:S02]  /*0490*/  FFMA R14, R14, R20, R19 ;  /* 0x000000140e0e7223 */ /* 0x000fe40000000013 */
[----:B------:R-:W-:Y:S01]  /*04a0*/  FFMA R9, R9, R21, R18 ;  /* 0x0000001509097223 */ /* 0x000fe20000000012 */
[----:B------:R0:W-:Y:S02]  /*04b0*/  @!P0 STG.E.64 desc[UR4][R4.64], R2 ;  /* 0x0000000204008986 */ /* 0x0001e4000c101b04 */
[----:B------:R-:W-:Y:S02]  /*04c0*/  FSETP.GEU.AND P1, PT, R14, RZ, PT ;  /* 0x000000ff0e00720b */ /* 0x000fe40003f2e000 */
[----:B------:R-:W-:-:S02]  /*04d0*/  FSETP.GEU.AND P2, PT, R9, RZ, PT ;  /* 0x000000ff0900720b */ /* 0x000fc40003f4e000 */
[----:B------:R-:W-:Y:S02]  /*04e0*/  FSEL R8, R14, RZ, P1 ;  /* 0x000000ff0e087208 */ /* 0x000fe40000800000 */
[----:B------:R-:W-:Y:S01]  /*04f0*/  FSEL R9, R9, RZ, P2 ;  /* 0x000000ff09097208 */ /* 0x000fe20001000000 */
[----:B0-----:R-:W-:Y:S08]  /*0500*/  @P0 EXIT ;  /* 0x000000000000094d */ /* 0x001ff00003800000 */
[----:B------:R-:W-:Y:S01]  /*0510*/  STG.E.64 desc[UR4][R6.64], R8 ;  /* 0x0000000806007986 */ /* 0x000fe2000c101b04 */
[----:B------:R-:W-:Y:S05]  /*0520*/  EXIT ;  /* 0x000000000000794d */ /* 0x000fea0003800000 */
.L_x_0:
[----:B------:R-:W-:-:S00]  /*0530*/  BRA `(.L_x_0) ;  /* 0xfffffffc00fc7947 */ /* 0x000fc0000383ffff */
[----:B------:R-:W-:-:S00]  /*0540*/  NOP ;  /* 0x0000000000007918 */ /* 0x000fc00000000000 */
        /* <DEDUP_REMOVED lines=11> */
.L_x_1:


//--------------------- .nv.global.init           --------------------------
	.section	.nv.global.init,"aw",@progbits
.nv.global.init:
	.type		_$_str,@object
	.size		_$_str,(_$_str_$_2 - _$_str)
_$_str:
        /*0000*/ 	.byte	0x5f, 0x5f, 0x43, 0x55, 0x44, 0x41, 0x5f, 0x46, 0x54, 0x5a, 0x00
	.type		_$_str_$_2,@object
	.size		_$_str_$_2,(.L_1 - _$_str_$_2)
_$_str_$_2:
        /*000b*/ 	.byte	0x5f, 0x5f, 0x43, 0x55, 0x44, 0x41, 0x5f, 0x50, 0x52, 0x45, 0x43, 0x5f, 0x53, 0x51, 0x52, 0x54
        /*001b*/ 	.byte	0x00
.L_1:


//--------------------- .nv.constant0.triton_poi_fused__native_batch_norm_legit_no_training_convolution_relu_110 --------------------------
	.section	.nv.constant0.triton_poi_fused__native_batch_norm_legit_no_training_convolution_relu_110,"a",@progbits
	.sectionflags	@""
	.align	4
.nv.constant0.triton_poi_fused__native_batch_norm_legit_no_training_convolution_relu_110:
	.zero		588
